//
// Generated by NVIDIA NVVM Compiler
//
// Compiler Build ID: CL-36424714
// Cuda compilation tools, release 13.0, V13.0.88
// Based on NVVM 20.0.0
//

.version 9.0
.target sm_100
.address_size 64

	// .globl	_Z18kernel_histgram_01PhiPj

.visible .entry _Z18kernel_histgram_01PhiPj(
	.param .u64 .ptr .align 1 _Z18kernel_histgram_01PhiPj_param_0,
	.param .u32 _Z18kernel_histgram_01PhiPj_param_1,
	.param .u64 .ptr .align 1 _Z18kernel_histgram_01PhiPj_param_2
)
{
	.reg .pred 	%p<2>;
	.reg .b32 	%r<14>;
	.reg .b64 	%rd<9>;

	ld.param.u64 	%rd1, [_Z18kernel_histgram_01PhiPj_param_0];
	ld.param.u32 	%r2, [_Z18kernel_histgram_01PhiPj_param_1];
	ld.param.u64 	%rd2, [_Z18kernel_histgram_01PhiPj_param_2];
	mov.u32 	%r3, %ctaid.x;
	mov.u32 	%r4, %ntid.x;
	mov.u32 	%r5, %tid.x;
	mov.u32 	%r6, %ctaid.y;
	mov.u32 	%r7, %ntid.y;
	mov.u32 	%r8, %tid.y;
	mad.lo.s32 	%r9, %r6, %r7, %r8;
	mov.u32 	%r10, %nctaid.x;
	mad.lo.s32 	%r11, %r9, %r10, %r3;
	mad.lo.s32 	%r1, %r11, %r4, %r5;
	setp.ge.s32 	%p1, %r1, %r2;
	@%p1 bra 	$L__BB0_2;
	cvta.to.global.u64 	%rd3, %rd1;
	cvta.to.global.u64 	%rd4, %rd2;
	cvt.s64.s32 	%rd5, %r1;
	add.s64 	%rd6, %rd3, %rd5;
	ld.global.u8 	%r12, [%rd6];
	mul.wide.u32 	%rd7, %r12, 4;
	add.s64 	%rd8, %rd4, %rd7;
	atom.global.add.u32 	%r13, [%rd8], 1;
$L__BB0_2:
	ret;

}
	// .globl	_Z18kernel_histgram_02PhiPj
.visible .entry _Z18kernel_histgram_02PhiPj(
	.param .u64 .ptr .align 1 _Z18kernel_histgram_02PhiPj_param_0,
	.param .u32 _Z18kernel_histgram_02PhiPj_param_1,
	.param .u64 .ptr .align 1 _Z18kernel_histgram_02PhiPj_param_2
)
{
	.reg .pred 	%p<2>;
	.reg .b32 	%r<30>;
	.reg .b64 	%rd<23>;

	ld.param.u64 	%rd1, [_Z18kernel_histgram_02PhiPj_param_0];
	ld.param.u32 	%r2, [_Z18kernel_histgram_02PhiPj_param_1];
	ld.param.u64 	%rd2, [_Z18kernel_histgram_02PhiPj_param_2];
	mov.u32 	%r3, %ctaid.x;
	mov.u32 	%r4, %ntid.x;
	mov.u32 	%r5, %tid.x;
	mov.u32 	%r6, %ctaid.y;
	mov.u32 	%r7, %ntid.y;
	mov.u32 	%r8, %tid.y;
	mad.lo.s32 	%r9, %r6, %r7, %r8;
	mov.u32 	%r10, %nctaid.x;
	mul.lo.s32 	%r11, %r10, %r9;
	shl.b32 	%r12, %r11, 3;
	add.s32 	%r13, %r12, %r3;
	mad.lo.s32 	%r1, %r13, %r4, %r5;
	setp.ge.s32 	%p1, %r1, %r2;
	@%p1 bra 	$L__BB1_2;
	cvta.to.global.u64 	%rd3, %rd1;
	cvta.to.global.u64 	%rd4, %rd2;
	cvt.s64.s32 	%rd5, %r1;
	add.s64 	%rd6, %rd3, %rd5;
	ld.global.u8 	%r14, [%rd6];
	mul.wide.u32 	%rd7, %r14, 4;
	add.s64 	%rd8, %rd4, %rd7;
	atom.global.add.u32 	%r15, [%rd8], 1;
	ld.global.u8 	%r16, [%rd6+1];
	mul.wide.u32 	%rd9, %r16, 4;
	add.s64 	%rd10, %rd4, %rd9;
	atom.global.add.u32 	%r17, [%rd10], 1;
	ld.global.u8 	%r18, [%rd6+2];
	mul.wide.u32 	%rd11, %r18, 4;
	add.s64 	%rd12, %rd4, %rd11;
	atom.global.add.u32 	%r19, [%rd12], 1;
	ld.global.u8 	%r20, [%rd6+3];
	mul.wide.u32 	%rd13, %r20, 4;
	add.s64 	%rd14, %rd4, %rd13;
	atom.global.add.u32 	%r21, [%rd14], 1;
	ld.global.u8 	%r22, [%rd6+4];
	mul.wide.u32 	%rd15, %r22, 4;
	add.s64 	%rd16, %rd4, %rd15;
	atom.global.add.u32 	%r23, [%rd16], 1;
	ld.global.u8 	%r24, [%rd6+5];
	mul.wide.u32 	%rd17, %r24, 4;
	add.s64 	%rd18, %rd4, %rd17;
	atom.global.add.u32 	%r25, [%rd18], 1;
	ld.global.u8 	%r26, [%rd6+6];
	mul.wide.u32 	%rd19, %r26, 4;
	add.s64 	%rd20, %rd4, %rd19;
	atom.global.add.u32 	%r27, [%rd20], 1;
	ld.global.u8 	%r28, [%rd6+7];
	mul.wide.u32 	%rd21, %r28, 4;
	add.s64 	%rd22, %rd4, %rd21;
	atom.global.add.u32 	%r29, [%rd22], 1;
$L__BB1_2:
	ret;

}


// ===== COMPILED SASS (sm_100) =====

	.target	sm_100

	.elftype	@"ET_EXEC"


//--------------------- .note.nv.tkinfo           --------------------------
	.section	.note.nv.tkinfo,"",@"SHT_NOTE"
	.sectionflags	@"SHF_NOTE_NV_TKINFO"
	.tkinfo
        /*0018*/ 	.word	0x00000002
        /*0030*/ 	.string	""
        /*0030*/ 	.string	"ptxas"
        /*0030*/ 	.string	"Cuda compilation tools, release 13.0, V13.0.88"
        /*0030*/ 	.string	"Build cuda_13.0.r13.0/compiler.36424714_0"
        /*0030*/ 	.string	"-arch sm_100 -m 64 "



//--------------------- .note.nv.cuinfo           --------------------------
	.section	.note.nv.cuinfo,"",@"SHT_NOTE"
	.sectionflags	@"SHF_NOTE_NV_CUINFO"
        /*0018*/ 	.short	0x0002
        /*001a*/ 	.short	0x0064
        /*001c*/ 	.short	0x0082
	.zero		2


//--------------------- .nv.info                  --------------------------
	.section	.nv.info,"",@"SHT_CUDA_INFO"
	.align	4


	//----- nvinfo : EIATTR_REGCOUNT
	.align		4
        /*0000*/ 	.byte	0x04, 0x2f
        /*0002*/ 	.short	(.L_1 - .L_0)
	.align		4
.L_0:
        /*0004*/ 	.word	index@(_Z18kernel_histgram_01PhiPj)
        /*0008*/ 	.word	0x0000000a


	//----- nvinfo : EIATTR_FRAME_SIZE
	.align		4
.L_1:
        /*000c*/ 	.byte	0x04, 0x11
        /*000e*/ 	.short	(.L_3 - .L_2)
	.align		4
.L_2:
        /*0010*/ 	.word	index@(_Z18kernel_histgram_01PhiPj)
        /*0014*/ 	.word	0x00000000


	//----- nvinfo : EIATTR_REGCOUNT
	.align		4
.L_3:
        /*0018*/ 	.byte	0x04, 0x2f
        /*001a*/ 	.short	(.L_5 - .L_4)
	.align		4
.L_4:
        /*001c*/ 	.word	index@(_Z18kernel_histgram_02PhiPj)
        /*0020*/ 	.word	0x00000014


	//----- nvinfo : EIATTR_FRAME_SIZE
	.align		4
.L_5:
        /*0024*/ 	.byte	0x04, 0x11
        /*0026*/ 	.short	(.L_7 - .L_6)
	.align		4
.L_6:
        /*0028*/ 	.word	index@(_Z18kernel_histgram_02PhiPj)
        /*002c*/ 	.word	0x00000000


	//----- nvinfo : EIATTR_MIN_STACK_SIZE
	.align		4
.L_7:
        /*0030*/ 	.byte	0x04, 0x12
        /*0032*/ 	.short	(.L_9 - .L_8)
	.align		4
.L_8:
        /*0034*/ 	.word	index@(_Z18kernel_histgram_02PhiPj)
        /*0038*/ 	.word	0x00000000


	//----- nvinfo : EIATTR_MIN_STACK_SIZE
	.align		4
.L_9:
        /*003c*/ 	.byte	0x04, 0x12
        /*003e*/ 	.short	(.L_11 - .L_10)
	.align		4
.L_10:
        /*0040*/ 	.word	index@(_Z18kernel_histgram_01PhiPj)
        /*0044*/ 	.word	0x00000000
.L_11:


//--------------------- .nv.compat                --------------------------
	.section	.nv.compat,"",@"SHT_CUDA_COMPAT_INFO"
	.align	4
        /*0000*/ 	.byte	0x02, 0x09, 0x00, 0x00, 0x02, 0x02, 0x01, 0x00, 0x02, 0x05, 0x05, 0x00, 0x03, 0x07, 0x01, 0x01
        /*0010*/ 	.byte	0x02, 0x03, 0x00, 0x00, 0x02, 0x06, 0x01, 0x00, 0x04, 0x0b, 0x08, 0x00, 0x09, 0x00, 0x00, 0x00
        /*0020*/ 	.byte	0x00, 0x00, 0x00, 0x00


//--------------------- .nv.info._Z18kernel_histgram_02PhiPj --------------------------
	.section	.nv.info._Z18kernel_histgram_02PhiPj,"",@"SHT_CUDA_INFO"
	.sectionflags	@""
	.align	4


	//----- nvinfo : EIATTR_CUDA_API_VERSION
	.align		4
        /*0000*/ 	.byte	0x04, 0x37
        /*0002*/ 	.short	(.L_13 - .L_12)
.L_12:
        /*0004*/ 	.word	0x00000082


	//----- nvinfo : EIATTR_KPARAM_INFO
	.align		4
.L_13:
        /*0008*/ 	.byte	0x04, 0x17
        /*000a*/ 	.short	(.L_15 - .L_14)
.L_14:
        /*000c*/ 	.word	0x00000000
        /*0010*/ 	.short	0x0002
        /*0012*/ 	.short	0x0010
        /*0014*/ 	.byte	0x00, 0xf5, 0x21, 0x00


	//----- nvinfo : EIATTR_KPARAM_INFO
	.align		4
.L_15:
        /*0018*/ 	.byte	0x04, 0x17
        /*001a*/ 	.short	(.L_17 - .L_16)
.L_16:
        /*001c*/ 	.word	0x00000000
        /*0020*/ 	.short	0x0001
        /*0022*/ 	.short	0x0008
        /*0024*/ 	.byte	0x00, 0xf0, 0x11, 0x00


	//----- nvinfo : EIATTR_KPARAM_INFO
	.align		4
.L_17:
        /*0028*/ 	.byte	0x04, 0x17
        /*002a*/ 	.short	(.L_19 - .L_18)
.L_18:
        /*002c*/ 	.word	0x00000000
        /*0030*/ 	.short	0x0000
        /*0032*/ 	.short	0x0000
        /*0034*/ 	.byte	0x00, 0xf5, 0x21, 0x00


	//----- nvinfo : EIATTR_SPARSE_MMA_MASK
	.align		4
.L_19:
        /*0038*/ 	.byte	0x03, 0x50
        /*003a*/ 	.short	0x0000


	//----- nvinfo : EIATTR_MAXREG_COUNT
	.align		4
        /*003c*/ 	.byte	0x03, 0x1b
        /*003e*/ 	.short	0x00ff


	//----- nvinfo : EIATTR_MERCURY_ISA_VERSION
	.align		4
        /*0040*/ 	.byte	0x03, 0x5f
        /*0042*/ 	.short	0x0101


	//----- nvinfo : EIATTR_VRC_CTA_INIT_COUNT
	.align		4
        /*0044*/ 	.byte	0x02, 0x4a
	.zero		1
	.zero		1


	//----- nvinfo : EIATTR_EXIT_INSTR_OFFSETS
	.align		4
        /*0048*/ 	.byte	0x04, 0x1c
        /*004a*/ 	.short	(.L_21 - .L_20)


	//   ....[0]....
.L_20:
        /*004c*/ 	.word	0x000000e0


	//   ....[1]....
        /*0050*/ 	.word	0x000002d0


	//----- nvinfo : EIATTR_CBANK_PARAM_SIZE
	.align		4
.L_21:
        /*0054*/ 	.byte	0x03, 0x19
        /*0056*/ 	.short	0x0018


	//----- nvinfo : EIATTR_PARAM_CBANK
	.align		4
        /*0058*/ 	.byte	0x04, 0x0a
        /*005a*/ 	.short	(.L_23 - .L_22)
	.align		4
.L_22:
        /*005c*/ 	.word	index@(.nv.constant0._Z18kernel_histgram_02PhiPj)
        /*0060*/ 	.short	0x0380
        /*0062*/ 	.short	0x0018


	//----- nvinfo : EIATTR_SW_WAR
	.align		4
.L_23:
        /*0064*/ 	.byte	0x04, 0x36
        /*0066*/ 	.short	(.L_25 - .L_24)
.L_24:
        /*0068*/ 	.word	0x00000008
.L_25:


//--------------------- .nv.info._Z18kernel_histgram_01PhiPj --------------------------
	.section	.nv.info._Z18kernel_histgram_01PhiPj,"",@"SHT_CUDA_INFO"
	.sectionflags	@""
	.align	4


	//----- nvinfo : EIATTR_CUDA_API_VERSION
	.align		4
        /*0000*/ 	.byte	0x04, 0x37
        /*0002*/ 	.short	(.L_27 - .L_26)
.L_26:
        /*0004*/ 	.word	0x00000082


	//----- nvinfo : EIATTR_KPARAM_INFO
	.align		4
.L_27:
        /*0008*/ 	.byte	0x04, 0x17
        /*000a*/ 	.short	(.L_29 - .L_28)
.L_28:
        /*000c*/ 	.word	0x00000000
        /*0010*/ 	.short	0x0002
        /*0012*/ 	.short	0x0010
        /*0014*/ 	.byte	0x00, 0xf5, 0x21, 0x00


	//----- nvinfo : EIATTR_KPARAM_INFO
	.align		4
.L_29:
        /*0018*/ 	.byte	0x04, 0x17
        /*001a*/ 	.short	(.L_31 - .L_30)
.L_30:
        /*001c*/ 	.word	0x00000000
        /*0020*/ 	.short	0x0001
        /*0022*/ 	.short	0x0008
        /*0024*/ 	.byte	0x00, 0xf0, 0x11, 0x00


	//----- nvinfo : EIATTR_KPARAM_INFO
	.align		4
.L_31:
        /*0028*/ 	.byte	0x04, 0x17
        /*002a*/ 	.short	(.L_33 - .L_32)
.L_32:
        /*002c*/ 	.word	0x00000000
        /*0030*/ 	.short	0x0000
        /*0032*/ 	.short	0x0000
        /*0034*/ 	.byte	0x00, 0xf5, 0x21, 0x00


	//----- nvinfo : EIATTR_SPARSE_MMA_MASK
	.align		4
.L_33:
        /*0038*/ 	.byte	0x03, 0x50
        /*003a*/ 	.short	0x0000


	//----- nvinfo : EIATTR_MAXREG_COUNT
	.align		4
        /*003c*/ 	.byte	0x03, 0x1b
        /*003e*/ 	.short	0x00ff


	//----- nvinfo : EIATTR_MERCURY_ISA_VERSION
	.align		4
        /*0040*/ 	.byte	0x03, 0x5f
        /*0042*/ 	.short	0x0101


	//----- nvinfo : EIATTR_VRC_CTA_INIT_COUNT
	.align		4
        /*0044*/ 	.byte	0x02, 0x4a
	.zero		1
	.zero		1


	//----- nvinfo : EIATTR_EXIT_INSTR_OFFSETS
	.align		4
        /*0048*/ 	.byte	0x04, 0x1c
        /*004a*/ 	.short	(.L_35 - .L_34)


	//   ....[0]....
.L_34:
        /*004c*/ 	.word	0x000000d0


	//   ....[1]....
        /*0050*/ 	.word	0x00000170


	//----- nvinfo : EIATTR_CBANK_PARAM_SIZE
	.align		4
.L_35:
        /*0054*/ 	.byte	0x03, 0x19
        /*0056*/ 	.short	0x0018


	//----- nvinfo : EIATTR_PARAM_CBANK
	.align		4
        /*0058*/ 	.byte	0x04, 0x0a
        /*005a*/ 	.short	(.L_37 - .L_36)
	.align		4
.L_36:
        /*005c*/ 	.word	index@(.nv.constant0._Z18kernel_histgram_01PhiPj)
        /*0060*/ 	.short	0x0380
        /*0062*/ 	.short	0x0018


	//----- nvinfo : EIATTR_SW_WAR
	.align		4
.L_37:
        /*0064*/ 	.byte	0x04, 0x36
        /*0066*/ 	.short	(.L_39 - .L_38)
.L_38:
        /*0068*/ 	.word	0x00000008
.L_39:


//--------------------- .nv.callgraph             --------------------------
	.section	.nv.callgraph,"",@"SHT_CUDA_CALLGRAPH"
	.align	4
	.sectionentsize	8
	.align		4
        /*0000*/ 	.word	0x00000000
	.align		4
        /*0004*/ 	.word	0xffffffff
	.align		4
        /*0008*/ 	.word	0x00000000
	.align		4
        /*000c*/ 	.word	0xfffffffe
	.align		4
        /*0010*/ 	.word	0x00000000
	.align		4
        /*0014*/ 	.word	0xfffffffd
	.align		4
        /*0018*/ 	.word	0x00000000
	.align		4
        /*001c*/ 	.word	0xfffffffc


//--------------------- .text._Z18kernel_histgram_02PhiPj --------------------------
	.section	.text._Z18kernel_histgram_02PhiPj,"ax",@progbits
	.align	128
        .global         _Z18kernel_histgram_02PhiPj
        .type           _Z18kernel_histgram_02PhiPj,@function
        .size           _Z18kernel_histgram_02PhiPj,(.L_x_2 - _Z18kernel_histgram_02PhiPj)
        .other          _Z18kernel_histgram_02PhiPj,@"STO_CUDA_ENTRY STV_DEFAULT"
_Z18kernel_histgram_02PhiPj:
.text._Z18kernel_histgram_02PhiPj:
[----:B------:R-:W-:Y:S01]  /*0000*/  LDC R1, c[0x0][0x37c] ;  /* 0x0000df00ff017b82 */ /* 0x000fe20000000800 */
[----:B------:R-:W0:Y:S01]  /*0010*/  S2R R5, SR_TID.Y ;  /* 0x0000000000057919 */ /* 0x000e220000002200 */
[----:B------:R-:W1:Y:S06]  /*0020*/  LDCU UR5, c[0x0][0x360] ;  /* 0x00006c00ff0577ac */ /* 0x000e6c0008000800 */
[----:B------:R-:W0:Y:S01]  /*0030*/  S2UR UR6, SR_CTAID.Y ;  /* 0x00000000000679c3 */ /* 0x000e220000002600 */
[----:B------:R-:W1:Y:S07]  /*0040*/  S2R R3, SR_TID.X ;  /* 0x0000000000037919 */ /* 0x000e6e0000002100 */
[----:B------:R-:W0:Y:S01]  /*0050*/  LDC R0, c[0x0][0x364] ;  /* 0x0000d900ff007b82 */ /* 0x000e220000000800 */
[----:B------:R-:W2:Y:S07]  /*0060*/  LDCU UR7, c[0x0][0x370] ;  /* 0x00006e00ff0777ac */ /* 0x000eae0008000800 */
[----:B------:R-:W3:Y:S01]  /*0070*/  S2UR UR4, SR_CTAID.X ;  /* 0x00000000000479c3 */ /* 0x000ee20000002500 */
[----:B0-----:R-:W-:Y:S01]  /*0080*/  IMAD R0, R0, UR6, R5 ;  /* 0x0000000600007c24 */ /* 0x001fe2000f8e0205 */
[----:B------:R-:W0:Y:S03]  /*0090*/  LDCU UR6, c[0x0][0x388] ;  /* 0x00007100ff0677ac */ /* 0x000e260008000800 */
[----:B--2---:R-:W-:-:S05]  /*00a0*/  IMAD R0, R0, UR7, RZ ;  /* 0x0000000700007c24 */ /* 0x004fca000f8e02ff */
[----:B---3--:R-:W-:-:S05]  /*00b0*/  LEA R0, R0, UR4, 0x3 ;  /* 0x0000000400007c11 */ /* 0x008fca000f8e18ff */
[----:B-1----:R-:W-:-:S05]  /*00c0*/  IMAD R0, R0, UR5, R3 ;  /* 0x0000000500007c24 */ /* 0x002fca000f8e0203 */
[----:B0-----:R-:W-:-:S13]  /*00d0*/  ISETP.GE.AND P0, PT, R0, UR6, PT ;  /* 0x0000000600007c0c */ /* 0x001fda000bf06270 */
[----:B------:R-:W-:Y:S05]  /*00e0*/  @P0 EXIT ;  /* 0x000000000000094d */ /* 0x000fea0003800000 */
[----:B------:R-:W0:Y:S01]  /*00f0*/  LDCU.64 UR6, c[0x0][0x380] ;  /* 0x00007000ff0677ac */ /* 0x000e220008000a00 */
[----:B------:R-:W1:Y:S01]  /*0100*/  LDC.64 R4, c[0x0][0x390] ;  /* 0x0000e400ff047b82 */ /* 0x000e620000000a00 */
[----:B------:R-:W2:Y:S01]  /*0110*/  LDCU.64 UR4, c[0x0][0x358] ;  /* 0x00006b00ff0477ac */ /* 0x000ea20008000a00 */
[----:B0-----:R-:W-:-:S04]  /*0120*/  IADD3 R2, P0, PT, R0, UR6, RZ ;  /* 0x0000000600027c10 */ /* 0x001fc8000ff1e0ff */
[----:B------:R-:W-:-:S05]  /*0130*/  LEA.HI.X.SX32 R3, R0, UR7, 0x1, P0 ;  /* 0x0000000700037c11 */ /* 0x000fca00080f0eff */
[----:B--2---:R-:W1:Y:S01]  /*0140*/  LDG.E.U8 R7, desc[UR4][R2.64] ;  /* 0x0000000402077981 */ /* 0x004e62000c1e1100 */
[----:B------:R-:W-:Y:S02]  /*0150*/  HFMA2 R17, -RZ, RZ, 0, 5.9604644775390625e-08 ;  /* 0x00000001ff117431 */ /* 0x000fe400000001ff */
[----:B-1----:R-:W-:-:S05]  /*0160*/  IMAD.WIDE.U32 R6, R7, 0x4, R4 ;  /* 0x0000000407067825 */ /* 0x002fca00078e0004 */
[----:B------:R0:W-:Y:S04]  /*0170*/  REDG.E.ADD.STRONG.GPU desc[UR4][R6.64], R17 ;  /* 0x000000110600798e */ /* 0x0001e8000c12e104 */
[----:B------:R-:W2:Y:S02]  /*0180*/  LDG.E.U8 R9, desc[UR4][R2.64+0x1] ;  /* 0x0000010402097981 */ /* 0x000ea4000c1e1100 */
[----:B--2---:R-:W-:-:S05]  /*0190*/  IMAD.WIDE.U32 R8, R9, 0x4, R4 ;  /* 0x0000000409087825 */ /* 0x004fca00078e0004 */
[----:B------:R1:W-:Y:S04]  /*01a0*/  REDG.E.ADD.STRONG.GPU desc[UR4][R8.64], R17 ;  /* 0x000000110800798e */ /* 0x0003e8000c12e104 */
[----:B------:R-:W2:Y:S02]  /*01b0*/  LDG.E.U8 R11, desc[UR4][R2.64+0x2] ;  /* 0x00000204020b7981 */ /* 0x000ea4000c1e1100 */
[----:B--2---:R-:W-:-:S05]  /*01c0*/  IMAD.WIDE.U32 R10, R11, 0x4, R4 ;  /* 0x000000040b0a7825 */ /* 0x004fca00078e0004 */
[----:B------:R2:W-:Y:S04]  /*01d0*/  REDG.E.ADD.STRONG.GPU desc[UR4][R10.64], R17 ;  /* 0x000000110a00798e */ /* 0x0005e8000c12e104 */
[----:B------:R-:W3:Y:S02]  /*01e0*/  LDG.E.U8 R13, desc[UR4][R2.64+0x3] ;  /* 0x00000304020d7981 */ /* 0x000ee4000c1e1100 */
[----:B---3--:R-:W-:-:S05]  /*01f0*/  IMAD.WIDE.U32 R12, R13, 0x4, R4 ;  /* 0x000000040d0c7825 */ /* 0x008fca00078e0004 */
[----:B------:R-:W-:Y:S04]  /*0200*/  REDG.E.ADD.STRONG.GPU desc[UR4][R12.64], R17 ;  /* 0x000000110c00798e */ /* 0x000fe8000c12e104 */
[----:B------:R-:W0:Y:S02]  /*0210*/  LDG.E.U8 R15, desc[UR4][R2.64+0x4] ;  /* 0x00000404020f7981 */ /* 0x000e24000c1e1100 */
[----:B0-----:R-:W-:-:S05]  /*0220*/  IMAD.WIDE.U32 R6, R15, 0x4, R4 ;  /* 0x000000040f067825 */ /* 0x001fca00078e0004 */
[----:B------:R-:W-:Y:S04]  /*0230*/  REDG.E.ADD.STRONG.GPU desc[UR4][R6.64], R17 ;  /* 0x000000110600798e */ /* 0x000fe8000c12e104 */
[----:B------:R-:W1:Y:S02]  /*0240*/  LDG.E.U8 R15, desc[UR4][R2.64+0x5] ;  /* 0x00000504020f7981 */ /* 0x000e64000c1e1100 */
[----:B-1----:R-:W-:-:S05]  /*0250*/  IMAD.WIDE.U32 R8, R15, 0x4, R4 ;  /* 0x000000040f087825 */ /* 0x002fca00078e0004 */
[----:B------:R-:W-:Y:S04]  /*0260*/  REDG.E.ADD.STRONG.GPU desc[UR4][R8.64], R17 ;  /* 0x000000110800798e */ /* 0x000fe8000c12e104 */
[----:B------:R-:W2:Y:S02]  /*0270*/  LDG.E.U8 R15, desc[UR4][R2.64+0x6] ;  /* 0x00000604020f7981 */ /* 0x000ea4000c1e1100 */
[----:B--2---:R-:W-:-:S05]  /*0280*/  IMAD.WIDE.U32 R10, R15, 0x4, R4 ;  /* 0x000000040f0a7825 */ /* 0x004fca00078e0004 */
[----:B------:R-:W-:Y:S04]  /*0290*/  REDG.E.ADD.STRONG.GPU desc[UR4][R10.64], R17 ;  /* 0x000000110a00798e */ /* 0x000fe8000c12e104 */
[----:B------:R-:W2:Y:S02]  /*02a0*/  LDG.E.U8 R15, desc[UR4][R2.64+0x7] ;  /* 0x00000704020f7981 */ /* 0x000ea4000c1e1100 */
[----:B--2---:R-:W-:-:S05]  /*02b0*/  IMAD.WIDE.U32 R4, R15, 0x4, R4 ;  /* 0x000000040f047825 */ /* 0x004fca00078e0004 */
[----:B------:R-:W-:Y:S01]  /*02c0*/  REDG.E.ADD.STRONG.GPU desc[UR4][R4.64], R17 ;  /* 0x000000110400798e */ /* 0x000fe2000c12e104 */
[----:B------:R-:W-:Y:S05]  /*02d0*/  EXIT ;  /* 0x000000000000794d */ /* 0x000fea0003800000 */
.L_x_0:
[----:B------:R-:W-:-:S00]  /*02e0*/  BRA `(.L_x_0) ;  /* 0xfffffffc00fc7947 */ /* 0x000fc0000383ffff */
[----:B------:R-:W-:-:S00]  /*02f0*/  NOP ;  /* 0x0000000000007918 */ /* 0x000fc00000000000 */
        /* <DEDUP_REMOVED lines=8> */
.L_x_2:


//--------------------- .text._Z18kernel_histgram_01PhiPj --------------------------
	.section	.text._Z18kernel_histgram_01PhiPj,"ax",@progbits
	.align	128
        .global         _Z18kernel_histgram_01PhiPj
        .type           _Z18kernel_histgram_01PhiPj,@function
        .size           _Z18kernel_histgram_01PhiPj,(.L_x_3 - _Z18kernel_histgram_01PhiPj)
        .other          _Z18kernel_histgram_01PhiPj,@"STO_CUDA_ENTRY STV_DEFAULT"
_Z18kernel_histgram_01PhiPj:
.text._Z18kernel_histgram_01PhiPj:
[----:B------:R-:W-:Y:S01]  /*0000*/  LDC R1, c[0x0][0x37c] ;  /* 0x0000df00ff017b82 */ /* 0x000fe20000000800 */
[----:B------:R-:W0:Y:S01]  /*0010*/  S2R R5, SR_TID.Y ;  /* 0x0000000000057919 */ /* 0x000e220000002200 */
[----:B------:R-:W1:Y:S06]  /*0020*/  LDCU UR5, c[0x0][0x360] ;  /* 0x00006c00ff0577ac */ /* 0x000e6c0008000800 */
[----:B------:R-:W0:Y:S01]  /*0030*/  S2UR UR6, SR_CTAID.Y ;  /* 0x00000000000679c3 */ /* 0x000e220000002600 */
[----:B------:R-:W1:Y:S01]  /*0040*/  S2R R3, SR_TID.X ;  /* 0x0000000000037919 */ /* 0x000e620000002100 */
[----:B------:R-:W2:Y:S06]  /*0050*/  LDCU UR7, c[0x0][0x388] ;  /* 0x00007100ff0777ac */ /* 0x000eac0008000800 */
[----:B------:R-:W0:Y:S08]  /*0060*/  LDC R0, c[0x0][0x364] ;  /* 0x0000d900ff007b82 */ /* 0x000e300000000800 */
[----:B------:R-:W3:Y:S08]  /*0070*/  S2UR UR4, SR_CTAID.X ;  /* 0x00000000000479c3 */ /* 0x000ef00000002500 */
[----:B------:R-:W3:Y:S01]  /*0080*/  LDC R7, c[0x0][0x370] ;  /* 0x0000dc00ff077b82 */ /* 0x000ee20000000800 */
[----:B0-----:R-:W-:-:S04]  /*0090*/  IMAD R0, R0, UR6, R5 ;  /* 0x0000000600007c24 */ /* 0x001fc8000f8e0205 */
[----:B---3--:R-:W-:-:S04]  /*00a0*/  IMAD R0, R0, R7, UR4 ;  /* 0x0000000400007e24 */ /* 0x008fc8000f8e0207 */
[----:B-1----:R-:W-:-:S05]  /*00b0*/  IMAD R0, R0, UR5, R3 ;  /* 0x0000000500007c24 */ /* 0x002fca000f8e0203 */
[----:B--2---:R-:W-:-:S13]  /*00c0*/  ISETP.GE.AND P0, PT, R0, UR7, PT ;  /* 0x0000000700007c0c */ /* 0x004fda000bf06270 */
[----:B------:R-:W-:Y:S05]  /*00d0*/  @P0 EXIT ;  /* 0x000000000000094d */ /* 0x000fea0003800000 */
[----:B------:R-:W0:Y:S01]  /*00e0*/  LDCU.64 UR6, c[0x0][0x380] ;  /* 0x00007000ff0677ac */ /* 0x000e220008000a00 */
[----:B------:R-:W1:Y:S01]  /*00f0*/  LDC.64 R2, c[0x0][0x390] ;  /* 0x0000e400ff027b82 */ /* 0x000e620000000a00 */
[----:B------:R-:W2:Y:S01]  /*0100*/  LDCU.64 UR4, c[0x0][0x358] ;  /* 0x00006b00ff0477ac */ /* 0x000ea20008000a00 */
[----:B0-----:R-:W-:-:S04]  /*0110*/  IADD3 R4, P0, PT, R0, UR6, RZ ;  /* 0x0000000600047c10 */ /* 0x001fc8000ff1e0ff */
[----:B------:R-:W-:-:S06]  /*0120*/  LEA.HI.X.SX32 R5, R0, UR7, 0x1, P0 ;  /* 0x0000000700057c11 */ /* 0x000fcc00080f0eff */
[----:B--2---:R-:W1:Y:S01]  /*0130*/  LDG.E.U8 R5, desc[UR4][R4.64] ;  /* 0x0000000404057981 */ /* 0x004e62000c1e1100 */
[----:B------:R-:W-:Y:S02]  /*0140*/  HFMA2 R7, -RZ, RZ, 0, 5.9604644775390625e-08 ;  /* 0x00000001ff077431 */ /* 0x000fe400000001ff */
[----:B-1----:R-:W-:-:S05]  /*0150*/  IMAD.WIDE.U32 R2, R5, 0x4, R2 ;  /* 0x0000000405027825 */ /* 0x002fca00078e0002 */
[----:B------:R-:W-:Y:S01]  /*0160*/  REDG.E.ADD.STRONG.GPU desc[UR4][R2.64], R7 ;  /* 0x000000070200798e */ /* 0x000fe2000c12e104 */
[----:B------:R-:W-:Y:S05]  /*0170*/  EXIT ;  /* 0x000000000000794d */ /* 0x000fea0003800000 */
.L_x_1:
        /* <DEDUP_REMOVED lines=16> */
.L_x_3:


//--------------------- .nv.shared.reserved.0     --------------------------
	.section	.nv.shared.reserved.0,"aw",@nobits
	.weak		__nv_reservedSMEM_offset_0_alias
	.size		__nv_reservedSMEM_offset_0_alias, 0, 64
	.other		__nv_reservedSMEM_offset_0_alias,@"STO_CUDA_RESERVED_SHARED STV_DEFAULT"
__nv_reservedSMEM_offset_0_alias:
	.zero		0
	.zero		64


//--------------------- .nv.constant0._Z18kernel_histgram_02PhiPj --------------------------
	.section	.nv.constant0._Z18kernel_histgram_02PhiPj,"a",@progbits
	.sectionflags	@""
	.align	4
.nv.constant0._Z18kernel_histgram_02PhiPj:
	.zero		920


//--------------------- .nv.constant0._Z18kernel_histgram_01PhiPj --------------------------
	.section	.nv.constant0._Z18kernel_histgram_01PhiPj,"a",@progbits
	.sectionflags	@""
	.align	4
.nv.constant0._Z18kernel_histgram_01PhiPj:
	.zero		920


//--------------------- SYMBOLS --------------------------

	.type		.nv.reservedSmem.offset0,@object
	.size		.nv.reservedSmem.offset0,0x4
